//
// Generated by NVIDIA NVVM Compiler
//
// Compiler Build ID: CL-36424714
// Cuda compilation tools, release 13.0, V13.0.88
// Based on NVVM 20.0.0
//

.version 9.0
.target sm_100
.address_size 64

	// .globl	_Z4sinePdS_Pi
.func  (.param .align 16 .b8 func_retval0[16]) __internal_trig_reduction_slowpathd
(
	.param .b64 __internal_trig_reduction_slowpathd_param_0
)
;
.global .align 8 .b8 __cudart_i2opi_d[144] = {8, 93, 141, 31, 177, 95, 251, 107, 234, 146, 82, 138, 247, 57, 7, 61, 123, 241, 229, 235, 199, 186, 39, 117, 45, 234, 95, 158, 102, 63, 70, 79, 183, 9, 203, 39, 207, 126, 54, 109, 31, 109, 10, 90, 139, 17, 47, 239, 15, 152, 5, 222, 255, 151, 248, 31, 59, 40, 249, 189, 139, 95, 132, 156, 244, 57, 83, 131, 57, 214, 145, 57, 65, 126, 95, 180, 38, 112, 156, 233, 132, 68, 187, 46, 245, 53, 130, 232, 62, 167, 41, 177, 28, 235, 29, 254, 28, 146, 209, 9, 234, 46, 73, 6, 224, 210, 77, 66, 58, 110, 36, 183, 97, 197, 187, 222, 171, 99, 81, 254, 65, 144, 67, 60, 153, 149, 98, 219, 192, 221, 52, 245, 209, 87, 39, 252, 41, 21, 68, 78, 110, 131, 249, 162};
.global .align 16 .b8 __cudart_sin_cos_coeffs[128] = {70, 210, 176, 44, 241, 229, 90, 190, 146, 227, 172, 105, 227, 29, 199, 62, 161, 98, 219, 25, 160, 1, 42, 191, 24, 8, 17, 17, 17, 17, 129, 63, 84, 85, 85, 85, 85, 85, 197, 191, 0, 0, 0, 0, 0, 0, 0, 0, 0, 0, 0, 0, 0, 0, 0, 0, 100, 129, 253, 32, 131, 255, 168, 189, 40, 133, 239, 193, 167, 238, 33, 62, 217, 230, 6, 142, 79, 126, 146, 190, 233, 188, 221, 25, 160, 1, 250, 62, 71, 93, 193, 22, 108, 193, 86, 191, 81, 85, 85, 85, 85, 85, 165, 63, 0, 0, 0, 0, 0, 0, 224, 191, 0, 0, 0, 0, 0, 0, 240, 63};

.visible .entry _Z4sinePdS_Pi(
	.param .u64 .ptr .align 1 _Z4sinePdS_Pi_param_0,
	.param .u64 .ptr .align 1 _Z4sinePdS_Pi_param_1,
	.param .u64 .ptr .align 1 _Z4sinePdS_Pi_param_2
)
{
	.reg .pred 	%p<6>;
	.reg .b32 	%r<27>;
	.reg .b64 	%rd<15>;
	.reg .b64 	%fd<34>;

	ld.param.u64 	%rd1, [_Z4sinePdS_Pi_param_0];
	ld.param.u64 	%rd2, [_Z4sinePdS_Pi_param_1];
	ld.param.u64 	%rd3, [_Z4sinePdS_Pi_param_2];
	cvta.to.global.u64 	%rd4, %rd3;
	mov.u32 	%r5, %ctaid.x;
	mov.u32 	%r6, %nctaid.x;
	mov.u32 	%r7, %ctaid.y;
	mov.u32 	%r8, %nctaid.y;
	mov.u32 	%r9, %ctaid.z;
	mad.lo.s32 	%r10, %r9, %r8, %r7;
	mad.lo.s32 	%r11, %r10, %r6, %r5;
	mov.u32 	%r12, %ntid.x;
	mov.u32 	%r13, %ntid.y;
	mov.u32 	%r14, %ntid.z;
	mov.u32 	%r15, %tid.z;
	mov.u32 	%r16, %tid.y;
	mov.u32 	%r17, %tid.x;
	mad.lo.s32 	%r18, %r11, %r14, %r15;
	mad.lo.s32 	%r19, %r18, %r13, %r16;
	mad.lo.s32 	%r1, %r19, %r12, %r17;
	ld.global.u32 	%r20, [%rd4];
	setp.ge.s32 	%p1, %r1, %r20;
	@%p1 bra 	$L__BB0_6;
	cvta.to.global.u64 	%rd5, %rd1;
	mul.wide.s32 	%rd6, %r1, 8;
	add.s64 	%rd7, %rd5, %rd6;
	ld.global.f64 	%fd1, [%rd7];
	abs.f64 	%fd2, %fd1;
	setp.neu.f64 	%p2, %fd2, 0d7FF0000000000000;
	@%p2 bra 	$L__BB0_3;
	mov.f64 	%fd12, 0d0000000000000000;
	mul.rn.f64 	%fd33, %fd1, %fd12;
	mov.b32 	%r26, 0;
	bra.uni 	$L__BB0_5;
$L__BB0_3:
	mul.f64 	%fd7, %fd1, 0d3FE45F306DC9C883;
	cvt.rni.s32.f64 	%r26, %fd7;
	cvt.rn.f64.s32 	%fd8, %r26;
	fma.rn.f64 	%fd9, %fd8, 0dBFF921FB54442D18, %fd1;
	fma.rn.f64 	%fd10, %fd8, 0dBC91A62633145C00, %fd9;
	fma.rn.f64 	%fd33, %fd8, 0dB97B839A252049C0, %fd10;
	setp.ltu.f64 	%p3, %fd2, 0d41E0000000000000;
	@%p3 bra 	$L__BB0_5;
	{ // callseq 0, 0
	.param .b64 param0;
	st.param.f64 	[param0], %fd1;
	.param .align 16 .b8 retval0[16];
	call.uni (retval0), 
	__internal_trig_reduction_slowpathd, 
	(
	param0
	);
	ld.param.f64 	%fd33, [retval0];
	ld.param.b32 	%r26, [retval0+8];
	} // callseq 0
$L__BB0_5:
	shl.b32 	%r23, %r26, 6;
	cvt.u64.u32 	%rd8, %r23;
	and.b64  	%rd9, %rd8, 64;
	mov.u64 	%rd10, __cudart_sin_cos_coeffs;
	add.s64 	%rd11, %rd10, %rd9;
	mul.rn.f64 	%fd13, %fd33, %fd33;
	and.b32  	%r24, %r26, 1;
	setp.eq.b32 	%p4, %r24, 1;
	selp.f64 	%fd14, 0dBDA8FF8320FD8164, 0d3DE5DB65F9785EBA, %p4;
	ld.global.nc.v2.f64 	{%fd15, %fd16}, [%rd11];
	fma.rn.f64 	%fd17, %fd14, %fd13, %fd15;
	fma.rn.f64 	%fd18, %fd17, %fd13, %fd16;
	ld.global.nc.v2.f64 	{%fd19, %fd20}, [%rd11+16];
	fma.rn.f64 	%fd21, %fd18, %fd13, %fd19;
	fma.rn.f64 	%fd22, %fd21, %fd13, %fd20;
	ld.global.nc.v2.f64 	{%fd23, %fd24}, [%rd11+32];
	fma.rn.f64 	%fd25, %fd22, %fd13, %fd23;
	fma.rn.f64 	%fd26, %fd25, %fd13, %fd24;
	fma.rn.f64 	%fd27, %fd26, %fd33, %fd33;
	fma.rn.f64 	%fd28, %fd26, %fd13, 0d3FF0000000000000;
	selp.f64 	%fd29, %fd28, %fd27, %p4;
	and.b32  	%r25, %r26, 2;
	setp.eq.s32 	%p5, %r25, 0;
	mov.f64 	%fd30, 0d0000000000000000;
	sub.f64 	%fd31, %fd30, %fd29;
	selp.f64 	%fd32, %fd29, %fd31, %p5;
	cvta.to.global.u64 	%rd12, %rd2;
	add.s64 	%rd14, %rd12, %rd6;
	st.global.f64 	[%rd14], %fd32;
$L__BB0_6:
	ret;

}
.func  (.param .align 16 .b8 func_retval0[16]) __internal_trig_reduction_slowpathd(
	.param .b64 __internal_trig_reduction_slowpathd_param_0
)
{
	.local .align 8 .b8 	__local_depot1[40];
	.reg .b64 	%SP;
	.reg .b64 	%SPL;
	.reg .pred 	%p<10>;
	.reg .b32 	%r<47>;
	.reg .b64 	%rd<74>;
	.reg .b64 	%fd<5>;

	mov.u64 	%SPL, __local_depot1;
	ld.param.f64 	%fd4, [__internal_trig_reduction_slowpathd_param_0];
	add.u64 	%rd1, %SPL, 0;
	{
	.reg .b32 %temp; 
	mov.b64 	{%temp, %r1}, %fd4;
	}
	shr.u32 	%r2, %r1, 20;
	and.b32  	%r3, %r2, 2047;
	setp.eq.s32 	%p1, %r3, 2047;
	mov.b32 	%r46, 0;
	@%p1 bra 	$L__BB1_9;
	add.s32 	%r20, %r3, -1024;
	mov.b64 	%rd20, %fd4;
	shl.b64 	%rd2, %rd20, 11;
	shr.u32 	%r4, %r20, 6;
	sub.s32 	%r45, 15, %r4;
	sub.s32 	%r21, 19, %r4;
	setp.lt.u32 	%p2, %r20, 128;
	selp.b32 	%r6, 18, %r21, %p2;
	setp.ge.s32 	%p3, %r45, %r6;
	mov.b64 	%rd70, 0;
	@%p3 bra 	$L__BB1_4;
	add.s32 	%r23, %r6, %r4;
	neg.s32 	%r43, %r23;
	or.b64  	%rd3, %rd2, -9223372036854775808;
	mov.b64 	%rd70, 0;
	mov.b32 	%r42, 0;
	mov.u64 	%rd25, __cudart_i2opi_d;
	mov.u32 	%r44, %r45;
$L__BB1_3:
	.pragma "nounroll";
	mul.wide.s32 	%rd22, %r42, 8;
	add.s64 	%rd23, %rd1, %rd22;
	mul.wide.s32 	%rd24, %r44, 8;
	add.s64 	%rd26, %rd25, %rd24;
	ld.global.nc.u64 	%rd27, [%rd26];
	{
	.reg .u32 %r0, %r1, %r2, %r3, %alo, %ahi, %blo, %bhi, %clo, %chi;
	mov.b64 	{%alo,%ahi}, %rd27;
	mov.b64 	{%blo,%bhi}, %rd3;
	mov.b64 	{%clo,%chi}, %rd70;
	mad.lo.cc.u32 	%r0, %alo, %blo, %clo;
	madc.hi.cc.u32 	%r1, %alo, %blo, %chi;
	madc.hi.u32 	%r2, %alo, %bhi, 0;
	mad.lo.cc.u32 	%r1, %alo, %bhi, %r1;
	madc.hi.cc.u32 	%r2, %ahi, %blo, %r2;
	madc.hi.u32 	%r3, %ahi, %bhi, 0;
	mad.lo.cc.u32 	%r1, %ahi, %blo, %r1;
	madc.lo.cc.u32 	%r2, %ahi, %bhi, %r2;
	addc.u32 	%r3, %r3, 0;
	mov.b64 	%rd28, {%r0,%r1};
	mov.b64 	%rd70, {%r2,%r3};
	}
	st.local.u64 	[%rd23], %rd28;
	add.s32 	%r44, %r44, 1;
	add.s32 	%r43, %r43, 1;
	add.s32 	%r42, %r42, 1;
	setp.ne.s32 	%p4, %r43, -15;
	mov.u32 	%r45, %r6;
	@%p4 bra 	$L__BB1_3;
$L__BB1_4:
	cvt.s64.s32 	%rd29, %r45;
	cvt.u64.u32 	%rd30, %r4;
	add.s64 	%rd31, %rd30, %rd29;
	shl.b64 	%rd32, %rd31, 3;
	add.s64 	%rd33, %rd1, %rd32;
	st.local.u64 	[%rd33+-120], %rd70;
	and.b32  	%r15, %r2, 63;
	ld.local.u64 	%rd72, [%rd1+16];
	ld.local.u64 	%rd71, [%rd1+24];
	setp.eq.s32 	%p5, %r15, 0;
	@%p5 bra 	$L__BB1_6;
	shl.b64 	%rd34, %rd71, %r15;
	shr.u64 	%rd35, %rd72, 1;
	xor.b32  	%r24, %r15, 63;
	shr.u64 	%rd36, %rd35, %r24;
	or.b64  	%rd71, %rd34, %rd36;
	ld.local.u64 	%rd37, [%rd1+8];
	shl.b64 	%rd38, %rd72, %r15;
	shr.u64 	%rd39, %rd37, 1;
	shr.u64 	%rd40, %rd39, %r24;
	or.b64  	%rd72, %rd38, %rd40;
$L__BB1_6:
	and.b32  	%r25, %r1, -2147483648;
	shr.u64 	%rd41, %rd71, 62;
	cvt.u32.u64 	%r26, %rd41;
	mov.b64 	{%r27, %r28}, %rd71;
	mov.b64 	{%r29, %r30}, %rd72;
	shf.l.wrap.b32 	%r31, %r30, %r27, 2;
	shf.l.wrap.b32 	%r32, %r27, %r28, 2;
	mov.b64 	%rd42, {%r31, %r32};
	shl.b64 	%rd43, %rd72, 2;
	shr.u64 	%rd44, %rd42, 63;
	cvt.u32.u64 	%r33, %rd44;
	add.s32 	%r34, %r33, %r26;
	setp.eq.s32 	%p6, %r25, 0;
	neg.s32 	%r35, %r34;
	selp.b32 	%r46, %r34, %r35, %p6;
	setp.gt.s64 	%p7, %rd42, -1;
	mov.b64 	%rd45, 0;
	{
	.reg .u32 %r0, %r1, %r2, %r3, %a0, %a1, %a2, %a3, %b0, %b1, %b2, %b3;
	mov.b64 	{%a0,%a1}, %rd45;
	mov.b64 	{%a2,%a3}, %rd45;
	mov.b64 	{%b0,%b1}, %rd43;
	mov.b64 	{%b2,%b3}, %rd42;
	sub.cc.u32 	%r0, %a0, %b0;
	subc.cc.u32 	%r1, %a1, %b1;
	subc.cc.u32 	%r2, %a2, %b2;
	subc.u32 	%r3, %a3, %b3;
	mov.b64 	%rd46, {%r0,%r1};
	mov.b64 	%rd47, {%r2,%r3};
	}
	xor.b32  	%r36, %r25, -2147483648;
	selp.b64 	%rd73, %rd42, %rd47, %p7;
	selp.b64 	%rd14, %rd43, %rd46, %p7;
	selp.b32 	%r17, %r25, %r36, %p7;
	clz.b64 	%r37, %rd73;
	cvt.u64.u32 	%rd15, %r37;
	setp.eq.s32 	%p8, %r37, 0;
	@%p8 bra 	$L__BB1_8;
	cvt.u32.u64 	%r38, %rd15;
	and.b32  	%r39, %r38, 63;
	shl.b64 	%rd48, %rd73, %r39;
	shr.u64 	%rd49, %rd14, 1;
	not.b32 	%r40, %r38;
	and.b32  	%r41, %r40, 63;
	shr.u64 	%rd50, %rd49, %r41;
	or.b64  	%rd73, %rd48, %rd50;
$L__BB1_8:
	mov.b64 	%rd51, -3958705157555305931;
	{
	.reg .u32 %r0, %r1, %r2, %r3, %alo, %ahi, %blo, %bhi;
	mov.b64 	{%alo,%ahi}, %rd73;
	mov.b64 	{%blo,%bhi}, %rd51;
	mul.lo.u32 	%r0, %alo, %blo;
	mul.hi.u32 	%r1, %alo, %blo;
	mad.lo.cc.u32 	%r1, %alo, %bhi, %r1;
	madc.hi.u32 	%r2, %alo, %bhi, 0;
	mad.lo.cc.u32 	%r1, %ahi, %blo, %r1;
	madc.hi.cc.u32 	%r2, %ahi, %blo, %r2;
	madc.hi.u32 	%r3, %ahi, %bhi, 0;
	mad.lo.cc.u32 	%r2, %ahi, %bhi, %r2;
	addc.u32 	%r3, %r3, 0;
	mov.b64 	%rd52, {%r0,%r1};
	mov.b64 	%rd53, {%r2,%r3};
	}
	setp.gt.s64 	%p9, %rd53, 0;
	{
	.reg .u32 %r0, %r1, %r2, %r3, %a0, %a1, %a2, %a3, %b0, %b1, %b2, %b3;
	mov.b64 	{%a0,%a1}, %rd52;
	mov.b64 	{%a2,%a3}, %rd53;
	mov.b64 	{%b0,%b1}, %rd52;
	mov.b64 	{%b2,%b3}, %rd53;
	add.cc.u32 	%r0, %a0, %b0;
	addc.cc.u32 	%r1, %a1, %b1;
	addc.cc.u32 	%r2, %a2, %b2;
	addc.u32 	%r3, %a3, %b3;
	mov.b64 	%rd54, {%r0,%r1};
	mov.b64 	%rd55, {%r2,%r3};
	}
	selp.b64 	%rd56, %rd55, %rd53, %p9;
	selp.s64 	%rd57, -1, 0, %p9;
	sub.s64 	%rd58, %rd57, %rd15;
	cvt.u64.u32 	%rd59, %r17;
	shl.b64 	%rd60, %rd59, 32;
	add.s64 	%rd61, %rd56, 1;
	shr.u64 	%rd62, %rd61, 10;
	add.s64 	%rd63, %rd62, 1;
	shr.u64 	%rd64, %rd63, 1;
	shl.b64 	%rd65, %rd58, 52;
	add.s64 	%rd66, %rd65, %rd64;
	add.s64 	%rd67, %rd66, 4602678819172646912;
	or.b64  	%rd68, %rd67, %rd60;
	mov.b64 	%fd4, %rd68;
$L__BB1_9:
	st.param.f64 	[func_retval0], %fd4;
	st.param.b32 	[func_retval0+8], %r46;
	ret;

}


// ===== COMPILED SASS (sm_100) =====

	.target	sm_100

	.elftype	@"ET_EXEC"


//--------------------- .note.nv.tkinfo           --------------------------
	.section	.note.nv.tkinfo,"",@"SHT_NOTE"
	.sectionflags	@"SHF_NOTE_NV_TKINFO"
	.tkinfo
        /*0018*/ 	.word	0x00000002
        /*0030*/ 	.string	""
        /*0030*/ 	.string	"ptxas"
        /*0030*/ 	.string	"Cuda compilation tools, release 13.0, V13.0.88"
        /*0030*/ 	.string	"Build cuda_13.0.r13.0/compiler.36424714_0"
        /*0030*/ 	.string	"-arch sm_100 -m 64 "



//--------------------- .note.nv.cuinfo           --------------------------
	.section	.note.nv.cuinfo,"",@"SHT_NOTE"
	.sectionflags	@"SHF_NOTE_NV_CUINFO"
        /*0018*/ 	.short	0x0002
        /*001a*/ 	.short	0x0064
        /*001c*/ 	.short	0x0082
	.zero		2


//--------------------- .nv.info                  --------------------------
	.section	.nv.info,"",@"SHT_CUDA_INFO"
	.align	4


	//----- nvinfo : EIATTR_REGCOUNT
	.align		4
        /*0000*/ 	.byte	0x04, 0x2f
        /*0002*/ 	.short	(.L_3 - .L_2)
	.align		4
.L_2:
        /*0004*/ 	.word	index@(_Z4sinePdS_Pi)
        /*0008*/ 	.word	0x0000001c


	//----- nvinfo : EIATTR_FRAME_SIZE
	.align		4
.L_3:
        /*000c*/ 	.byte	0x04, 0x11
        /*000e*/ 	.short	(.L_5 - .L_4)
	.align		4
.L_4:
        /*0010*/ 	.word	index@($_Z4sinePdS_Pi$__internal_trig_reduction_slowpathd)
        /*0014*/ 	.word	0x00000028


	//----- nvinfo : EIATTR_FRAME_SIZE
	.align		4
.L_5:
        /*0018*/ 	.byte	0x04, 0x11
        /*001a*/ 	.short	(.L_7 - .L_6)
	.align		4
.L_6:
        /*001c*/ 	.word	index@(_Z4sinePdS_Pi)
        /*0020*/ 	.word	0x00000028


	//----- nvinfo : EIATTR_MIN_STACK_SIZE
	.align		4
.L_7:
        /*0024*/ 	.byte	0x04, 0x12
        /*0026*/ 	.short	(.L_9 - .L_8)
	.align		4
.L_8:
        /*0028*/ 	.word	index@(_Z4sinePdS_Pi)
        /*002c*/ 	.word	0x00000028
.L_9:


//--------------------- .nv.compat                --------------------------
	.section	.nv.compat,"",@"SHT_CUDA_COMPAT_INFO"
	.align	4
        /*0000*/ 	.byte	0x02, 0x09, 0x00, 0x00, 0x02, 0x02, 0x01, 0x00, 0x02, 0x05, 0x05, 0x00, 0x03, 0x07, 0x01, 0x01
        /*0010*/ 	.byte	0x02, 0x03, 0x00, 0x00, 0x02, 0x06, 0x01, 0x00, 0x04, 0x0b, 0x08, 0x00, 0x01, 0x00, 0x00, 0x00
        /*0020*/ 	.byte	0x00, 0x00, 0x00, 0x00


//--------------------- .nv.info._Z4sinePdS_Pi    --------------------------
	.section	.nv.info._Z4sinePdS_Pi,"",@"SHT_CUDA_INFO"
	.sectionflags	@""
	.align	4


	//----- nvinfo : EIATTR_CUDA_API_VERSION
	.align		4
        /*0000*/ 	.byte	0x04, 0x37
        /*0002*/ 	.short	(.L_11 - .L_10)
.L_10:
        /*0004*/ 	.word	0x00000082


	//----- nvinfo : EIATTR_KPARAM_INFO
	.align		4
.L_11:
        /*0008*/ 	.byte	0x04, 0x17
        /*000a*/ 	.short	(.L_13 - .L_12)
.L_12:
        /*000c*/ 	.word	0x00000000
        /*0010*/ 	.short	0x0002
        /*0012*/ 	.short	0x0010
        /*0014*/ 	.byte	0x00, 0xf5, 0x21, 0x00


	//----- nvinfo : EIATTR_KPARAM_INFO
	.align		4
.L_13:
        /*0018*/ 	.byte	0x04, 0x17
        /*001a*/ 	.short	(.L_15 - .L_14)
.L_14:
        /*001c*/ 	.word	0x00000000
        /*0020*/ 	.short	0x0001
        /*0022*/ 	.short	0x0008
        /*0024*/ 	.byte	0x00, 0xf5, 0x21, 0x00


	//----- nvinfo : EIATTR_KPARAM_INFO
	.align		4
.L_15:
        /*0028*/ 	.byte	0x04, 0x17
        /*002a*/ 	.short	(.L_17 - .L_16)
.L_16:
        /*002c*/ 	.word	0x00000000
        /*0030*/ 	.short	0x0000
        /*0032*/ 	.short	0x0000
        /*0034*/ 	.byte	0x00, 0xf5, 0x21, 0x00


	//----- nvinfo : EIATTR_SPARSE_MMA_MASK
	.align		4
.L_17:
        /*0038*/ 	.byte	0x03, 0x50
        /*003a*/ 	.short	0x0000


	//----- nvinfo : EIATTR_MAXREG_COUNT
	.align		4
        /*003c*/ 	.byte	0x03, 0x1b
        /*003e*/ 	.short	0x00ff


	//----- nvinfo : EIATTR_MERCURY_ISA_VERSION
	.align		4
        /*0040*/ 	.byte	0x03, 0x5f
        /*0042*/ 	.short	0x0101


	//----- nvinfo : EIATTR_VRC_CTA_INIT_COUNT
	.align		4
        /*0044*/ 	.byte	0x02, 0x4a
	.zero		1
	.zero		1


	//----- nvinfo : EIATTR_EXIT_INSTR_OFFSETS
	.align		4
        /*0048*/ 	.byte	0x04, 0x1c
        /*004a*/ 	.short	(.L_19 - .L_18)


	//   ....[0]....
.L_18:
        /*004c*/ 	.word	0x00000160


	//   ....[1]....
        /*0050*/ 	.word	0x00000520


	//----- nvinfo : EIATTR_CRS_STACK_SIZE
	.align		4
.L_19:
        /*0054*/ 	.byte	0x04, 0x1e
        /*0056*/ 	.short	(.L_21 - .L_20)
.L_20:
        /*0058*/ 	.word	0x00000000


	//----- nvinfo : EIATTR_CBANK_PARAM_SIZE
	.align		4
.L_21:
        /*005c*/ 	.byte	0x03, 0x19
        /*005e*/ 	.short	0x0018


	//----- nvinfo : EIATTR_PARAM_CBANK
	.align		4
        /*0060*/ 	.byte	0x04, 0x0a
        /*0062*/ 	.short	(.L_23 - .L_22)
	.align		4
.L_22:
        /*0064*/ 	.word	index@(.nv.constant0._Z4sinePdS_Pi)
        /*0068*/ 	.short	0x0380
        /*006a*/ 	.short	0x0018


	//----- nvinfo : EIATTR_SW_WAR
	.align		4
.L_23:
        /*006c*/ 	.byte	0x04, 0x36
        /*006e*/ 	.short	(.L_25 - .L_24)
.L_24:
        /*0070*/ 	.word	0x00000008
.L_25:


//--------------------- .nv.callgraph             --------------------------
	.section	.nv.callgraph,"",@"SHT_CUDA_CALLGRAPH"
	.align	4
	.sectionentsize	8
	.align		4
        /*0000*/ 	.word	0x00000000
	.align		4
        /*0004*/ 	.word	0xffffffff
	.align		4
        /*0008*/ 	.word	0x00000000
	.align		4
        /*000c*/ 	.word	0xfffffffe
	.align		4
        /*0010*/ 	.word	0x00000000
	.align		4
        /*0014*/ 	.word	0xfffffffd
	.align		4
        /*0018*/ 	.word	0x00000000
	.align		4
        /*001c*/ 	.word	0xfffffffc


//--------------------- .nv.constant4             --------------------------
	.section	.nv.constant4,"a",@progbits
	.align	8
	.align		8
.nv.constant4:
        /*0000*/ 	.dword	__cudart_i2opi_d
	.align		8
        /*0008*/ 	.dword	__cudart_sin_cos_coeffs


//--------------------- .text._Z4sinePdS_Pi       --------------------------
	.section	.text._Z4sinePdS_Pi,"ax",@progbits
	.align	128
        .global         _Z4sinePdS_Pi
        .type           _Z4sinePdS_Pi,@function
        .size           _Z4sinePdS_Pi,(.L_x_10 - _Z4sinePdS_Pi)
        .other          _Z4sinePdS_Pi,@"STO_CUDA_ENTRY STV_DEFAULT"
_Z4sinePdS_Pi:
.text._Z4sinePdS_Pi:
[----:B------:R-:W0:Y:S08]  /*0000*/  LDC R1, c[0x0][0x37c] ;  /* 0x0000df00ff017b82 */ /* 0x000e300000000800 */
[----:B------:R-:W1:Y:S01]  /*0010*/  LDC.64 R2, c[0x0][0x390] ;  /* 0x0000e400ff027b82 */ /* 0x000e620000000a00 */
[----:B------:R-:W1:Y:S01]  /*0020*/  LDCU.64 UR10, c[0x0][0x358] ;  /* 0x00006b00ff0a77ac */ /* 0x000e620008000a00 */
[----:B0-----:R-:W-:Y:S01]  /*0030*/  VIADD R1, R1, 0xffffffd8 ;  /* 0xffffffd801017836 */ /* 0x001fe20000000000 */
[----:B-1----:R-:W2:Y:S05]  /*0040*/  LDG.E R3, desc[UR10][R2.64] ;  /* 0x0000000a02037981 */ /* 0x002eaa000c1e1900 */
[----:B------:R-:W-:Y:S01]  /*0050*/  S2UR UR4, SR_CTAID.Y ;  /* 0x00000000000479c3 */ /* 0x000fe20000002600 */
[----:B------:R-:W0:Y:S01]  /*0060*/  LDCU UR6, c[0x0][0x370] ;  /* 0x00006e00ff0677ac */ /* 0x000e220008000800 */
[----:B------:R-:W1:Y:S01]  /*0070*/  S2R R5, SR_TID.Z ;  /* 0x0000000000057919 */ /* 0x000e620000002300 */
[----:B------:R-:W3:Y:S01]  /*0080*/  LDCU UR7, c[0x0][0x374] ;  /* 0x00006e80ff0777ac */ /* 0x000ee20008000800 */
[----:B------:R-:W4:Y:S04]  /*0090*/  S2R R7, SR_TID.Y ;  /* 0x0000000000077919 */ /* 0x000f280000002200 */
[----:B------:R-:W3:Y:S01]  /*00a0*/  S2UR UR8, SR_CTAID.Z ;  /* 0x00000000000879c3 */ /* 0x000ee20000002700 */
[----:B------:R-:W5:Y:S01]  /*00b0*/  LDCU UR9, c[0x0][0x360] ;  /* 0x00006c00ff0977ac */ /* 0x000f620008000800 */
[----:B------:R-:W5:Y:S01]  /*00c0*/  S2R R9, SR_TID.X ;  /* 0x0000000000097919 */ /* 0x000f620000002100 */
[----:B------:R-:W4:Y:S05]  /*00d0*/  LDCU UR12, c[0x0][0x364] ;  /* 0x00006c80ff0c77ac */ /* 0x000f2a0008000800 */
[----:B------:R-:W0:Y:S08]  /*00e0*/  S2UR UR5, SR_CTAID.X ;  /* 0x00000000000579c3 */ /* 0x000e300000002500 */
[----:B------:R-:W1:Y:S01]  /*00f0*/  LDC R0, c[0x0][0x368] ;  /* 0x0000da00ff007b82 */ /* 0x000e620000000800 */
[----:B---3--:R-:W-:-:S04]  /*0100*/  UIMAD UR4, UR7, UR8, UR4 ;  /* 0x00000008070472a4 */ /* 0x008fc8000f8e0204 */
[----:B0-----:R-:W-:-:S06]  /*0110*/  UIMAD UR4, UR4, UR6, UR5 ;  /* 0x00000006040472a4 */ /* 0x001fcc000f8e0205 */
[----:B-1----:R-:W-:-:S04]  /*0120*/  IMAD R0, R0, UR4, R5 ;  /* 0x0000000400007c24 */ /* 0x002fc8000f8e0205 */
[----:B----4-:R-:W-:-:S04]  /*0130*/  IMAD R0, R0, UR12, R7 ;  /* 0x0000000c00007c24 */ /* 0x010fc8000f8e0207 */
[----:B-----5:R-:W-:-:S05]  /*0140*/  IMAD R10, R0, UR9, R9 ;  /* 0x00000009000a7c24 */ /* 0x020fca000f8e0209 */
[----:B--2---:R-:W-:-:S13]  /*0150*/  ISETP.GE.AND P0, PT, R10, R3, PT ;  /* 0x000000030a00720c */ /* 0x004fda0003f06270 */
[----:B------:R-:W-:Y:S05]  /*0160*/  @P0 EXIT ;  /* 0x000000000000094d */ /* 0x000fea0003800000 */
[----:B------:R-:W0:Y:S02]  /*0170*/  LDC.64 R16, c[0x0][0x380] ;  /* 0x0000e000ff107b82 */ /* 0x000e240000000a00 */
[----:B0-----:R-:W-:-:S06]  /*0180*/  IMAD.WIDE R16, R10, 0x8, R16 ;  /* 0x000000080a107825 */ /* 0x001fcc00078e0210 */
[----:B------:R-:W2:Y:S01]  /*0190*/  LDG.E.64 R16, desc[UR10][R16.64] ;  /* 0x0000000a10107981 */ /* 0x000ea2000c1e1b00 */
[----:B------:R-:W-:Y:S01]  /*01a0*/  BSSY.RECONVERGENT B0, `(.L_x_0) ;  /* 0x0000017000007945 */ /* 0x000fe20003800200 */
[----:B--2---:R-:W-:-:S14]  /*01b0*/  DSETP.NEU.AND P0, PT, |R16|, +INF , PT ;  /* 0x7ff000001000742a */ /* 0x004fdc0003f0d200 */
[----:B------:R-:W-:Y:S01]  /*01c0*/  @!P0 DMUL R2, RZ, R16 ;  /* 0x00000010ff028228 */ /* 0x000fe20000000000 */
[----:B------:R-:W-:Y:S01]  /*01d0*/  @!P0 IMAD.MOV.U32 R0, RZ, RZ, RZ ;  /* 0x000000ffff008224 */ /* 0x000fe200078e00ff */
[----:B------:R-:W-:Y:S09]  /*01e0*/  @!P0 BRA `(.L_x_1) ;  /* 0x0000000000488947 */ /* 0x000ff20003800000 */
[----:B------:R-:W-:Y:S01]  /*01f0*/  UMOV UR4, 0x6dc9c883 ;  /* 0x6dc9c88300047882 */ /* 0x000fe20000000000 */
[----:B------:R-:W-:Y:S01]  /*0200*/  UMOV UR5, 0x3fe45f30 ;  /* 0x3fe45f3000057882 */ /* 0x000fe20000000000 */
[C---:B------:R-:W-:Y:S02]  /*0210*/  DSETP.GE.AND P0, PT, |R16|.reuse, 2.14748364800000000000e+09, PT ;  /* 0x41e000001000742a */ /* 0x040fe40003f06200 */
[----:B------:R-:W-:Y:S01]  /*0220*/  DMUL R4, R16, UR4 ;  /* 0x0000000410047c28 */ /* 0x000fe20008000000 */
[----:B------:R-:W-:Y:S01]  /*0230*/  UMOV UR4, 0x54442d18 ;  /* 0x54442d1800047882 */ /* 0x000fe20000000000 */
[----:B------:R-:W-:-:S04]  /*0240*/  UMOV UR5, 0x3ff921fb ;  /* 0x3ff921fb00057882 */ /* 0x000fc80000000000 */
[----:B------:R-:W0:Y:S08]  /*0250*/  F2I.F64 R0, R4 ;  /* 0x0000000400007311 */ /* 0x000e300000301100 */
[----:B0-----:R-:W0:Y:S02]  /*0260*/  I2F.F64 R2, R0 ;  /* 0x0000000000027312 */ /* 0x001e240000201c00 */
[----:B0-----:R-:W-:Y:S01]  /*0270*/  DFMA R6, R2, -UR4, R16 ;  /* 0x8000000402067c2b */ /* 0x001fe20008000010 */
[----:B------:R-:W-:Y:S01]  /*0280*/  UMOV UR4, 0x33145c00 ;  /* 0x33145c0000047882 */ /* 0x000fe20000000000 */
[----:B------:R-:W-:-:S06]  /*0290*/  UMOV UR5, 0x3c91a626 ;  /* 0x3c91a62600057882 */ /* 0x000fcc0000000000 */
[----:B------:R-:W-:Y:S01]  /*02a0*/  DFMA R6, R2, -UR4, R6 ;  /* 0x8000000402067c2b */ /* 0x000fe20008000006 */
[----:B------:R-:W-:Y:S01]  /*02b0*/  UMOV UR4, 0x252049c0 ;  /* 0x252049c000047882 */ /* 0x000fe20000000000 */
[----:B------:R-:W-:-:S06]  /*02c0*/  UMOV UR5, 0x397b839a ;  /* 0x397b839a00057882 */ /* 0x000fcc0000000000 */
[----:B------:R-:W-:Y:S01]  /*02d0*/  DFMA R2, R2, -UR4, R6 ;  /* 0x8000000402027c2b */ /* 0x000fe20008000006 */
[----:B------:R-:W-:Y:S10]  /*02e0*/  @!P0 BRA `(.L_x_1) ;  /* 0x0000000000088947 */ /* 0x000ff40003800000 */
[----:B------:R-:W-:-:S07]  /*02f0*/  MOV R12, 0x310 ;  /* 0x00000310000c7802 */ /* 0x000fce0000000f00 */
[----:B------:R-:W-:Y:S05]  /*0300*/  CALL.REL.NOINC `($_Z4sinePdS_Pi$__internal_trig_reduction_slowpathd) ;  /* 0x0000000000887944 */ /* 0x000fea0003c00000 */
.L_x_1:
[----:B------:R-:W-:Y:S05]  /*0310*/  BSYNC.RECONVERGENT B0 ;  /* 0x0000000000007941 */ /* 0x000fea0003800200 */
.L_x_0:
[----:B------:R-:W0:Y:S01]  /*0320*/  LDCU.64 UR4, c[0x4][0x8] ;  /* 0x01000100ff0477ac */ /* 0x000e220008000a00 */
[----:B------:R-:W-:-:S05]  /*0330*/  IMAD.SHL.U32 R4, R0, 0x40, RZ ;  /* 0x0000004000047824 */ /* 0x000fca00078e00ff */
[----:B------:R-:W-:-:S04]  /*0340*/  LOP3.LUT R4, R4, 0x40, RZ, 0xc0, !PT ;  /* 0x0000004004047812 */ /* 0x000fc800078ec0ff */
[----:B0-----:R-:W-:-:S05]  /*0350*/  IADD3 R20, P0, PT, R4, UR4, RZ ;  /* 0x0000000404147c10 */ /* 0x001fca000ff1e0ff */
[----:B------:R-:W-:-:S05]  /*0360*/  IMAD.X R21, RZ, RZ, UR5, P0 ;  /* 0x00000005ff157e24 */ /* 0x000fca00080e06ff */
[----:B------:R-:W2:Y:S04]  /*0370*/  LDG.E.128.CONSTANT R16, desc[UR10][R20.64] ;  /* 0x0000000a14107981 */ /* 0x000ea8000c1e9d00 */
[----:B------:R-:W3:Y:S04]  /*0380*/  LDG.E.128.CONSTANT R12, desc[UR10][R20.64+0x10] ;  /* 0x0000100a140c7981 */ /* 0x000ee8000c1e9d00 */
[----:B------:R-:W4:Y:S01]  /*0390*/  LDG.E.128.CONSTANT R4, desc[UR10][R20.64+0x20] ;  /* 0x0000200a14047981 */ /* 0x000f22000c1e9d00 */
[----:B------:R-:W-:Y:S01]  /*03a0*/  LOP3.LUT R8, R0, 0x1, RZ, 0xc0, !PT ;  /* 0x0000000100087812 */ /* 0x000fe200078ec0ff */
[----:B------:R-:W-:-:S02]  /*03b0*/  IMAD.MOV.U32 R22, RZ, RZ, 0x20fd8164 ;  /* 0x20fd8164ff167424 */ /* 0x000fc400078e00ff */
[----:B------:R-:W-:Y:S01]  /*03c0*/  IMAD.MOV.U32 R11, RZ, RZ, 0x3da8ff83 ;  /* 0x3da8ff83ff0b7424 */ /* 0x000fe200078e00ff */
[----:B------:R-:W-:Y:S01]  /*03d0*/  ISETP.NE.U32.AND P0, PT, R8, 0x1, PT ;  /* 0x000000010800780c */ /* 0x000fe20003f05070 */
[----:B------:R-:W-:-:S03]  /*03e0*/  DMUL R8, R2, R2 ;  /* 0x0000000202087228 */ /* 0x000fc60000000000 */
[----:B------:R-:W-:Y:S02]  /*03f0*/  FSEL R22, R22, -8.06006814911005101289e+34, !P0 ;  /* 0xf9785eba16167808 */ /* 0x000fe40004000000 */
[----:B------:R-:W-:-:S06]  /*0400*/  FSEL R23, -R11, 0.11223486810922622681, !P0 ;  /* 0x3de5db650b177808 */ /* 0x000fcc0004000100 */
[----:B--2---:R-:W-:-:S08]  /*0410*/  DFMA R16, R8, R22, R16 ;  /* 0x000000160810722b */ /* 0x004fd00000000010 */
[----:B------:R-:W-:-:S08]  /*0420*/  DFMA R16, R8, R16, R18 ;  /* 0x000000100810722b */ /* 0x000fd00000000012 */
[----:B---3--:R-:W-:-:S08]  /*0430*/  DFMA R12, R8, R16, R12 ;  /* 0x00000010080c722b */ /* 0x008fd0000000000c */
[----:B------:R-:W-:-:S08]  /*0440*/  DFMA R12, R8, R12, R14 ;  /* 0x0000000c080c722b */ /* 0x000fd0000000000e */
[----:B----4-:R-:W-:-:S08]  /*0450*/  DFMA R4, R8, R12, R4 ;  /* 0x0000000c0804722b */ /* 0x010fd00000000004 */
[----:B------:R-:W-:Y:S01]  /*0460*/  DFMA R4, R8, R4, R6 ;  /* 0x000000040804722b */ /* 0x000fe20000000006 */
[----:B------:R-:W0:Y:S07]  /*0470*/  LDC.64 R6, c[0x0][0x388] ;  /* 0x0000e200ff067b82 */ /* 0x000e2e0000000a00 */
[----:B------:R-:W-:Y:S02]  /*0480*/  DFMA R2, R4, R2, R2 ;  /* 0x000000020402722b */ /* 0x000fe40000000002 */
[----:B------:R-:W-:-:S10]  /*0490*/  DFMA R4, R8, R4, 1 ;  /* 0x3ff000000804742b */ /* 0x000fd40000000004 */
[----:B------:R-:W-:Y:S02]  /*04a0*/  FSEL R4, R4, R2, !P0 ;  /* 0x0000000204047208 */ /* 0x000fe40004000000 */
[----:B------:R-:W-:Y:S02]  /*04b0*/  FSEL R5, R5, R3, !P0 ;  /* 0x0000000305057208 */ /* 0x000fe40004000000 */
[----:B------:R-:W-:Y:S01]  /*04c0*/  LOP3.LUT P0, RZ, R0, 0x2, RZ, 0xc0, !PT ;  /* 0x0000000200ff7812 */ /* 0x000fe2000780c0ff */
[----:B0-----:R-:W-:-:S03]  /*04d0*/  IMAD.WIDE R10, R10, 0x8, R6 ;  /* 0x000000080a0a7825 */ /* 0x001fc600078e0206 */
[----:B------:R-:W-:-:S10]  /*04e0*/  DADD R2, RZ, -R4 ;  /* 0x00000000ff027229 */ /* 0x000fd40000000804 */
[----:B------:R-:W-:Y:S02]  /*04f0*/  FSEL R2, R4, R2, !P0 ;  /* 0x0000000204027208 */ /* 0x000fe40004000000 */
[----:B------:R-:W-:-:S05]  /*0500*/  FSEL R3, R5, R3, !P0 ;  /* 0x0000000305037208 */ /* 0x000fca0004000000 */
[----:B------:R-:W-:Y:S01]  /*0510*/  STG.E.64 desc[UR10][R10.64], R2 ;  /* 0x000000020a007986 */ /* 0x000fe2000c101b0a */
[----:B------:R-:W-:Y:S05]  /*0520*/  EXIT ;  /* 0x000000000000794d */ /* 0x000fea0003800000 */
        .type           $_Z4sinePdS_Pi$__internal_trig_reduction_slowpathd,@function
        .size           $_Z4sinePdS_Pi$__internal_trig_reduction_slowpathd,(.L_x_10 - $_Z4sinePdS_Pi$__internal_trig_reduction_slowpathd)
$_Z4sinePdS_Pi$__internal_trig_reduction_slowpathd:
[--C-:B------:R-:W-:Y:S01]  /*0530*/  SHF.R.U32.HI R6, RZ, 0x14, R17.reuse ;  /* 0x00000014ff067819 */ /* 0x100fe20000011611 */
[----:B------:R-:W-:Y:S02]  /*0540*/  IMAD.MOV.U32 R11, RZ, RZ, R16 ;  /* 0x000000ffff0b7224 */ /* 0x000fe400078e0010 */
[----:B------:R-:W-:Y:S01]  /*0550*/  IMAD.MOV.U32 R14, RZ, RZ, R17 ;  /* 0x000000ffff0e7224 */ /* 0x000fe200078e0011 */
[----:B------:R-:W-:Y:S01]  /*0560*/  LOP3.LUT R0, R6, 0x7ff, RZ, 0xc0, !PT ;  /* 0x000007ff06007812 */ /* 0x000fe200078ec0ff */
[----:B------:R-:W-:-:S03]  /*0570*/  IMAD.MOV.U32 R4, RZ, RZ, RZ ;  /* 0x000000ffff047224 */ /* 0x000fc600078e00ff */
[----:B------:R-:W-:-:S13]  /*0580*/  ISETP.NE.AND P0, PT, R0, 0x7ff, PT ;  /* 0x000007ff0000780c */ /* 0x000fda0003f05270 */
[----:B------:R-:W-:Y:S05]  /*0590*/  @!P0 BRA `(.L_x_2) ;  /* 0x0000000800488947 */ /* 0x000fea0003800000 */
[----:B------:R-:W-:Y:S01]  /*05a0*/  VIADD R0, R0, 0xfffffc00 ;  /* 0xfffffc0000007836 */ /* 0x000fe20000000000 */
[----:B------:R-:W-:Y:S01]  /*05b0*/  BSSY.RECONVERGENT B1, `(.L_x_3) ;  /* 0x000002f000017945 */ /* 0x000fe20003800200 */
[----:B------:R-:W-:-:S03]  /*05c0*/  CS2R R18, SRZ ;  /* 0x0000000000127805 */ /* 0x000fc6000001ff00 */
[----:B------:R-:W-:Y:S02]  /*05d0*/  SHF.R.U32.HI R7, RZ, 0x6, R0 ;  /* 0x00000006ff077819 */ /* 0x000fe40000011600 */
[----:B------:R-:W-:Y:S02]  /*05e0*/  ISETP.GE.U32.AND P0, PT, R0, 0x80, PT ;  /* 0x000000800000780c */ /* 0x000fe40003f06070 */
[C---:B------:R-:W-:Y:S02]  /*05f0*/  IADD3 R0, PT, PT, -R7.reuse, 0x13, RZ ;  /* 0x0000001307007810 */ /* 0x040fe40007ffe1ff */
[----:B------:R-:W-:Y:S02]  /*0600*/  IADD3 R21, PT, PT, -R7, 0xf, RZ ;  /* 0x0000000f07157810 */ /* 0x000fe40007ffe1ff */
[----:B------:R-:W-:-:S04]  /*0610*/  SEL R0, R0, 0x12, P0 ;  /* 0x0000001200007807 */ /* 0x000fc80000000000 */
[----:B------:R-:W-:-:S13]  /*0620*/  ISETP.GE.AND P0, PT, R21, R0, PT ;  /* 0x000000001500720c */ /* 0x000fda0003f06270 */
[----:B------:R-:W-:Y:S05]  /*0630*/  @P0 BRA `(.L_x_4) ;  /* 0x0000000000980947 */ /* 0x000fea0003800000 */
[----:B------:R-:W0:Y:S01]  /*0640*/  LDC.64 R8, c[0x0][0x358] ;  /* 0x0000d600ff087b82 */ /* 0x000e220000000a00 */
[C---:B------:R-:W-:Y:S01]  /*0650*/  SHF.L.U64.HI R13, R11.reuse, 0xb, R14 ;  /* 0x0000000b0b0d7819 */ /* 0x040fe2000001020e */
[----:B------:R-:W-:Y:S01]  /*0660*/  BSSY.RECONVERGENT B2, `(.L_x_5) ;  /* 0x0000022000027945 */ /* 0x000fe20003800200 */
[----:B------:R-:W-:Y:S01]  /*0670*/  IMAD.SHL.U32 R11, R11, 0x800, RZ ;  /* 0x000008000b0b7824 */ /* 0x000fe200078e00ff */
[----:B------:R-:W-:Y:S01]  /*0680*/  IADD3 R15, PT, PT, RZ, -R7, -R0 ;  /* 0x80000007ff0f7210 */ /* 0x000fe20007ffe800 */
[----:B------:R-:W-:Y:S01]  /*0690*/  IMAD.MOV.U32 R14, RZ, RZ, RZ ;  /* 0x000000ffff0e7224 */ /* 0x000fe200078e00ff */
[----:B------:R-:W-:Y:S02]  /*06a0*/  CS2R R18, SRZ ;  /* 0x0000000000127805 */ /* 0x000fe4000001ff00 */
[----:B------:R-:W-:Y:S01]  /*06b0*/  LOP3.LUT R13, R13, 0x80000000, RZ, 0xfc, !PT ;  /* 0x800000000d0d7812 */ /* 0x000fe200078efcff */
[----:B------:R-:W1:Y:S06]  /*06c0*/  LDC.64 R2, c[0x4][RZ] ;  /* 0x01000000ff027b82 */ /* 0x000e6c0000000a00 */
.L_x_6:
[----:B0-----:R-:W-:Y:S01]  /*06d0*/  R2UR UR4, R8 ;  /* 0x00000000080472ca */ /* 0x001fe200000e0000 */
[----:B-1----:R-:W-:Y:S01]  /*06e0*/  IMAD.WIDE R4, R21, 0x8, R2 ;  /* 0x0000000815047825 */ /* 0x002fe200078e0202 */
[----:B------:R-:W-:-:S13]  /*06f0*/  R2UR UR5, R9 ;  /* 0x00000000090572ca */ /* 0x000fda00000e0000 */
[----:B------:R-:W2:Y:S01]  /*0700*/  LDG.E.64.CONSTANT R4, desc[UR4][R4.64] ;  /* 0x0000000404047981 */ /* 0x000ea2000c1e9b00 */
[----:B------:R-:W-:Y:S02]  /*0710*/  VIADD R15, R15, 0x1 ;  /* 0x000000010f0f7836 */ /* 0x000fe40000000000 */
[----:B------:R-:W-:Y:S02]  /*0720*/  VIADD R21, R21, 0x1 ;  /* 0x0000000115157836 */ /* 0x000fe40000000000 */
[----:B--2---:R-:W-:-:S04]  /*0730*/  IMAD.WIDE.U32 R18, P2, R4, R11, R18 ;  /* 0x0000000b04127225 */ /* 0x004fc80007840012 */
[----:B------:R-:W-:Y:S02]  /*0740*/  IMAD R23, R4, R13, RZ ;  /* 0x0000000d04177224 */ /* 0x000fe400078e02ff */
[CC--:B------:R-:W-:Y:S02]  /*0750*/  IMAD R16, R5.reuse, R11.reuse, RZ ;  /* 0x0000000b05107224 */ /* 0x0c0fe400078e02ff */
[----:B------:R-:W-:Y:S01]  /*0760*/  IMAD.HI.U32 R25, R5, R11, RZ ;  /* 0x0000000b05197227 */ /* 0x000fe200078e00ff */
[----:B------:R-:W-:-:S03]  /*0770*/  IADD3 R19, P0, PT, R23, R19, RZ ;  /* 0x0000001317137210 */ /* 0x000fc60007f1e0ff */
[----:B------:R-:W-:Y:S01]  /*0780*/  IMAD R23, R14, 0x8, R1 ;  /* 0x000000080e177824 */ /* 0x000fe200078e0201 */
[----:B------:R-:W-:Y:S01]  /*0790*/  IADD3 R19, P1, PT, R16, R19, RZ ;  /* 0x0000001310137210 */ /* 0x000fe20007f3e0ff */
[----:B------:R-:W-:-:S04]  /*07a0*/  IMAD.HI.U32 R16, R4, R13, RZ ;  /* 0x0000000d04107227 */ /* 0x000fc800078e00ff */
[----:B------:R-:W-:Y:S01]  /*07b0*/  IMAD.X R4, RZ, RZ, R16, P2 ;  /* 0x000000ffff047224 */ /* 0x000fe200010e0610 */
[----:B------:R0:W-:Y:S01]  /*07c0*/  STL.64 [R23], R18 ;  /* 0x0000001217007387 */ /* 0x0001e20000100a00 */
[----:B------:R-:W-:-:S03]  /*07d0*/  IMAD.HI.U32 R16, R5, R13, RZ ;  /* 0x0000000d05107227 */ /* 0x000fc600078e00ff */
[----:B------:R-:W-:Y:S01]  /*07e0*/  IADD3.X R4, P0, PT, R25, R4, RZ, P0, !PT ;  /* 0x0000000419047210 */ /* 0x000fe2000071e4ff */
[----:B------:R-:W-:Y:S02]  /*07f0*/  IMAD R5, R5, R13, RZ ;  /* 0x0000000d05057224 */ /* 0x000fe400078e02ff */
[----:B------:R-:W-:-:S03]  /*0800*/  VIADD R14, R14, 0x1 ;  /* 0x000000010e0e7836 */ /* 0x000fc60000000000 */
[----:B------:R-:W-:Y:S01]  /*0810*/  IADD3.X R5, P1, PT, R5, R4, RZ, P1, !PT ;  /* 0x0000000405057210 */ /* 0x000fe20000f3e4ff */
[----:B------:R-:W-:Y:S01]  /*0820*/  IMAD.X R4, RZ, RZ, R16, P0 ;  /* 0x000000ffff047224 */ /* 0x000fe200000e0610 */
[----:B------:R-:W-:-:S03]  /*0830*/  ISETP.NE.AND P0, PT, R15, -0xf, PT ;  /* 0xfffffff10f00780c */ /* 0x000fc60003f05270 */
[----:B------:R-:W-:Y:S02]  /*0840*/  IMAD.X R4, RZ, RZ, R4, P1 ;  /* 0x000000ffff047224 */ /* 0x000fe400008e0604 */
[----:B0-----:R-:W-:Y:S02]  /*0850*/  IMAD.MOV.U32 R18, RZ, RZ, R5 ;  /* 0x000000ffff127224 */ /* 0x001fe400078e0005 */
[----:B------:R-:W-:-:S06]  /*0860*/  IMAD.MOV.U32 R19, RZ, RZ, R4 ;  /* 0x000000ffff137224 */ /* 0x000fcc00078e0004 */
[----:B------:R-:W-:Y:S05]  /*0870*/  @P0 BRA `(.L_x_6) ;  /* 0xfffffffc00940947 */ /* 0x000fea000383ffff */
[----:B------:R-:W-:Y:S05]  /*0880*/  BSYNC.RECONVERGENT B2 ;  /* 0x0000000000027941 */ /* 0x000fea0003800200 */
.L_x_5:
[----:B------:R-:W-:-:S07]  /*0890*/  IMAD.MOV.U32 R21, RZ, RZ, R0 ;  /* 0x000000ffff157224 */ /* 0x000fce00078e0000 */
.L_x_4:
[----:B------:R-:W-:Y:S05]  /*08a0*/  BSYNC.RECONVERGENT B1 ;  /* 0x0000000000017941 */ /* 0x000fea0003800200 */
.L_x_3:
[----:B------:R-:W-:Y:S01]  /*08b0*/  LOP3.LUT P0, R23, R6, 0x3f, RZ, 0xc0, !PT ;  /* 0x0000003f06177812 */ /* 0x000fe2000780c0ff */
[----:B------:R-:W-:-:S04]  /*08c0*/  IMAD.IADD R0, R7, 0x1, R21 ;  /* 0x0000000107007824 */ /* 0x000fc800078e0215 */
[----:B------:R-:W-:-:S05]  /*08d0*/  IMAD.U32 R21, R0, 0x8, R1 ;  /* 0x0000000800157824 */ /* 0x000fca00078e0001 */
[----:B------:R0:W-:Y:S04]  /*08e0*/  STL.64 [R21+-0x78], R18 ;  /* 0xffff881215007387 */ /* 0x0001e80000100a00 */
[----:B------:R-:W2:Y:S04]  /*08f0*/  @P0 LDL.64 R8, [R1+0x8] ;  /* 0x0000080001080983 */ /* 0x000ea80000100a00 */
[----:B------:R-:W3:Y:S04]  /*0900*/  LDL.64 R2, [R1+0x10] ;  /* 0x0000100001027983 */ /* 0x000ee80000100a00 */
[----:B------:R-:W4:Y:S01]  /*0910*/  LDL.64 R4, [R1+0x18] ;  /* 0x0000180001047983 */ /* 0x000f220000100a00 */
[----:B------:R-:W-:Y:S01]  /*0920*/  @P0 LOP3.LUT R0, R6, 0x3f, RZ, 0xc, !PT ;  /* 0x0000003f06000812 */ /* 0x000fe200078e0cff */
[----:B------:R-:W-:Y:S01]  /*0930*/  BSSY.RECONVERGENT B1, `(.L_x_7) ;  /* 0x0000034000017945 */ /* 0x000fe20003800200 */
[----:B--2---:R-:W-:-:S02]  /*0940*/  @P0 SHF.R.U64 R7, R8, 0x1, R9 ;  /* 0x0000000108070819 */ /* 0x004fc40000001209 */
[----:B------:R-:W-:Y:S02]  /*0950*/  @P0 SHF.R.U32.HI R9, RZ, 0x1, R9 ;  /* 0x00000001ff090819 */ /* 0x000fe40000011609 */
[CC--:B---3--:R-:W-:Y:S02]  /*0960*/  @P0 SHF.L.U32 R11, R2.reuse, R23.reuse, RZ ;  /* 0x00000017020b0219 */ /* 0x0c8fe400000006ff */
[----:B------:R-:W-:Y:S02]  /*0970*/  @P0 SHF.R.U64 R6, R7, R0, R9 ;  /* 0x0000000007060219 */ /* 0x000fe40000001209 */
[--C-:B------:R-:W-:Y:S02]  /*0980*/  @P0 SHF.R.U32.HI R15, RZ, 0x1, R3.reuse ;  /* 0x00000001ff0f0819 */ /* 0x100fe40000011603 */
[C-C-:B------:R-:W-:Y:S02]  /*0990*/  @P0 SHF.R.U64 R13, R2.reuse, 0x1, R3.reuse ;  /* 0x00000001020d0819 */ /* 0x140fe40000001203 */
[----:B------:R-:W-:-:S02]  /*09a0*/  @P0 SHF.L.U64.HI R8, R2, R23, R3 ;  /* 0x0000001702080219 */ /* 0x000fc40000010203 */
[----:B------:R-:W-:Y:S02]  /*09b0*/  @P0 SHF.R.U32.HI R7, RZ, R0, R9 ;  /* 0x00000000ff070219 */ /* 0x000fe40000011609 */
[----:B------:R-:W-:Y:S02]  /*09c0*/  @P0 LOP3.LUT R2, R11, R6, RZ, 0xfc, !PT ;  /* 0x000000060b020212 */ /* 0x000fe400078efcff */
[----:B----4-:R-:W-:Y:S02]  /*09d0*/  @P0 SHF.L.U32 R9, R4, R23, RZ ;  /* 0x0000001704090219 */ /* 0x010fe400000006ff */
[----:B------:R-:W-:Y:S02]  /*09e0*/  @P0 SHF.R.U64 R14, R13, R0, R15 ;  /* 0x000000000d0e0219 */ /* 0x000fe4000000120f */
[----:B------:R-:W-:Y:S01]  /*09f0*/  @P0 LOP3.LUT R3, R8, R7, RZ, 0xfc, !PT ;  /* 0x0000000708030212 */ /* 0x000fe200078efcff */
[----:B------:R-:W-:Y:S01]  /*0a00*/  IMAD.SHL.U32 R8, R2, 0x4, RZ ;  /* 0x0000000402087824 */ /* 0x000fe200078e00ff */
[----:B------:R-:W-:-:S02]  /*0a10*/  @P0 SHF.L.U64.HI R23, R4, R23, R5 ;  /* 0x0000001704170219 */ /* 0x000fc40000010205 */
[----:B------:R-:W-:Y:S02]  /*0a20*/  @P0 LOP3.LUT R4, R9, R14, RZ, 0xfc, !PT ;  /* 0x0000000e09040212 */ /* 0x000fe400078efcff */
[----:B------:R-:W-:Y:S02]  /*0a30*/  @P0 SHF.R.U32.HI R0, RZ, R0, R15 ;  /* 0x00000000ff000219 */ /* 0x000fe4000001160f */
[----:B------:R-:W-:Y:S02]  /*0a40*/  SHF.L.U64.HI R9, R2, 0x2, R3 ;  /* 0x0000000202097819 */ /* 0x000fe40000010203 */
[----:B------:R-:W-:Y:S02]  /*0a50*/  @P0 LOP3.LUT R5, R23, R0, RZ, 0xfc, !PT ;  /* 0x0000000017050212 */ /* 0x000fe400078efcff */
[----:B------:R-:W-:Y:S02]  /*0a60*/  SHF.L.W.U32.HI R3, R3, 0x2, R4 ;  /* 0x0000000203037819 */ /* 0x000fe40000010e04 */
[----:B------:R-:W-:-:S02]  /*0a70*/  IADD3 RZ, P0, PT, RZ, -R8, RZ ;  /* 0x80000008ffff7210 */ /* 0x000fc40007f1e0ff */
[----:B------:R-:W-:Y:S02]  /*0a80*/  LOP3.LUT R0, RZ, R9, RZ, 0x33, !PT ;  /* 0x00000009ff007212 */ /* 0x000fe400078e33ff */
[----:B------:R-:W-:Y:S02]  /*0a90*/  SHF.L.W.U32.HI R4, R4, 0x2, R5 ;  /* 0x0000000204047819 */ /* 0x000fe40000010e05 */
[----:B------:R-:W-:Y:S02]  /*0aa0*/  LOP3.LUT R2, RZ, R3, RZ, 0x33, !PT ;  /* 0x00000003ff027212 */ /* 0x000fe400078e33ff */
[----:B------:R-:W-:Y:S02]  /*0ab0*/  IADD3.X R6, P0, PT, RZ, R0, RZ, P0, !PT ;  /* 0x00000000ff067210 */ /* 0x000fe4000071e4ff */
[----:B------:R-:W-:Y:S02]  /*0ac0*/  LOP3.LUT R7, RZ, R4, RZ, 0x33, !PT ;  /* 0x00000004ff077212 */ /* 0x000fe400078e33ff */
[----:B------:R-:W-:-:S02]  /*0ad0*/  IADD3.X R0, P1, PT, RZ, R2, RZ, P0, !PT ;  /* 0x00000002ff007210 */ /* 0x000fc4000073e4ff */
[----:B------:R-:W-:-:S03]  /*0ae0*/  ISETP.GT.U32.AND P2, PT, R3, -0x1, PT ;  /* 0xffffffff0300780c */ /* 0x000fc60003f44070 */
[----:B------:R-:W-:Y:S01]  /*0af0*/  IMAD.X R7, RZ, RZ, R7, P1 ;  /* 0x000000ffff077224 */ /* 0x000fe200008e0607 */
[----:B------:R-:W-:-:S04]  /*0b00*/  ISETP.GT.AND.EX P0, PT, R4, -0x1, PT, P2 ;  /* 0xffffffff0400780c */ /* 0x000fc80003f04320 */
[----:B------:R-:W-:Y:S02]  /*0b10*/  SEL R2, R4, R7, P0 ;  /* 0x0000000704027207 */ /* 0x000fe40000000000 */
[----:B------:R-:W-:Y:S02]  /*0b20*/  SEL R13, R3, R0, P0 ;  /* 0x00000000030d7207 */ /* 0x000fe40000000000 */
[----:B------:R-:W-:Y:S02]  /*0b30*/  ISETP.NE.U32.AND P1, PT, R2, RZ, PT ;  /* 0x000000ff0200720c */ /* 0x000fe40003f25070 */
[----:B------:R-:W-:Y:S02]  /*0b40*/  SEL R9, R9, R6, P0 ;  /* 0x0000000609097207 */ /* 0x000fe40000000000 */
[----:B------:R-:W-:Y:S01]  /*0b50*/  SEL R3, R13, R2, !P1 ;  /* 0x000000020d037207 */ /* 0x000fe20004800000 */
[----:B------:R-:W-:-:S05]  /*0b60*/  @!P0 IMAD.MOV R8, RZ, RZ, -R8 ;  /* 0x000000ffff088224 */ /* 0x000fca00078e0a08 */
[----:B------:R-:W1:Y:S02]  /*0b70*/  FLO.U32 R3, R3 ;  /* 0x0000000300037300 */ /* 0x000e6400000e0000 */
[C---:B-1----:R-:W-:Y:S02]  /*0b80*/  IADD3 R7, PT, PT, -R3.reuse, 0x1f, RZ ;  /* 0x0000001f03077810 */ /* 0x042fe40007ffe1ff */
[----:B------:R-:W-:-:S03]  /*0b90*/  IADD3 R0, PT, PT, -R3, 0x3f, RZ ;  /* 0x0000003f03007810 */ /* 0x000fc60007ffe1ff */
[----:B------:R-:W-:-:S05]  /*0ba0*/  @P1 IMAD.MOV R0, RZ, RZ, R7 ;  /* 0x000000ffff001224 */ /* 0x000fca00078e0207 */
[----:B------:R-:W-:-:S13]  /*0bb0*/  ISETP.NE.AND P1, PT, R0, RZ, PT ;  /* 0x000000ff0000720c */ /* 0x000fda0003f25270 */
[----:B0-----:R-:W-:Y:S05]  /*0bc0*/  @!P1 BRA `(.L_x_8) ;  /* 0x0000000000289947 */ /* 0x001fea0003800000 */
[--C-:B------:R-:W-:Y:S02]  /*0bd0*/  SHF.R.U64 R7, R8, 0x1, R9.reuse ;  /* 0x0000000108077819 */ /* 0x100fe40000001209 */
[C---:B------:R-:W-:Y:S02]  /*0be0*/  LOP3.LUT R3, R0.reuse, 0x3f, RZ, 0xc0, !PT ;  /* 0x0000003f00037812 */ /* 0x040fe400078ec0ff */
[----:B------:R-:W-:Y:S02]  /*0bf0*/  SHF.R.U32.HI R9, RZ, 0x1, R9 ;  /* 0x00000001ff097819 */ /* 0x000fe40000011609 */
[----:B------:R-:W-:Y:S02]  /*0c00*/  LOP3.LUT R6, R0, 0x3f, RZ, 0xc, !PT ;  /* 0x0000003f00067812 */ /* 0x000fe400078e0cff */
[CC--:B------:R-:W-:Y:S02]  /*0c10*/  SHF.L.U64.HI R11, R13.reuse, R3.reuse, R2 ;  /* 0x000000030d0b7219 */ /* 0x0c0fe40000010202 */
[----:B------:R-:W-:-:S02]  /*0c20*/  SHF.L.U32 R3, R13, R3, RZ ;  /* 0x000000030d037219 */ /* 0x000fc400000006ff */
[-CC-:B------:R-:W-:Y:S02]  /*0c30*/  SHF.R.U64 R2, R7, R6.reuse, R9.reuse ;  /* 0x0000000607027219 */ /* 0x180fe40000001209 */
[----:B------:R-:W-:Y:S02]  /*0c40*/  SHF.R.U32.HI R6, RZ, R6, R9 ;  /* 0x00000006ff067219 */ /* 0x000fe40000011609 */
[----:B------:R-:W-:Y:S02]  /*0c50*/  LOP3.LUT R13, R3, R2, RZ, 0xfc, !PT ;  /* 0x00000002030d7212 */ /* 0x000fe400078efcff */
[----:B------:R-:W-:-:S07]  /*0c60*/  LOP3.LUT R2, R11, R6, RZ, 0xfc, !PT ;  /* 0x000000060b027212 */ /* 0x000fce00078efcff */
.L_x_8:
[----:B------:R-:W-:Y:S05]  /*0c70*/  BSYNC.RECONVERGENT B1 ;  /* 0x0000000000017941 */ /* 0x000fea0003800200 */
.L_x_7:
[----:B------:R-:W-:Y:S01]  /*0c80*/  IMAD.WIDE.U32 R8, R13, 0x2168c235, RZ ;  /* 0x2168c2350d087825 */ /* 0x000fe200078e00ff */
[----:B------:R-:W-:-:S03]  /*0c90*/  SHF.R.U32.HI R5, RZ, 0x1e, R5 ;  /* 0x0000001eff057819 */ /* 0x000fc60000011605 */
[----:B------:R-:W-:Y:S01]  /*0ca0*/  IMAD.MOV.U32 R6, RZ, RZ, R9 ;  /* 0x000000ffff067224 */ /* 0x000fe200078e0009 */
[----:B------:R-:W-:Y:S01]  /*0cb0*/  IADD3 RZ, P1, PT, R8, R8, RZ ;  /* 0x0000000808ff7210 */ /* 0x000fe20007f3e0ff */
[----:B------:R-:W-:Y:S01]  /*0cc0*/  IMAD.MOV.U32 R7, RZ, RZ, RZ ;  /* 0x000000ffff077224 */ /* 0x000fe200078e00ff */
[----:B------:R-:W-:Y:S01]  /*0cd0*/  LEA.HI R4, R4, R5, RZ, 0x1 ;  /* 0x0000000504047211 */ /* 0x000fe200078f08ff */
[----:B------:R-:W-:-:S04]  /*0ce0*/  IMAD.HI.U32 R3, R2, -0x36f0255e, RZ ;  /* 0xc90fdaa202037827 */ /* 0x000fc800078e00ff */
[----:B------:R-:W-:-:S04]  /*0cf0*/  IMAD.WIDE.U32 R6, R13, -0x36f0255e, R6 ;  /* 0xc90fdaa20d067825 */ /* 0x000fc800078e0006 */
[C---:B------:R-:W-:Y:S02]  /*0d00*/  IMAD R9, R2.reuse, -0x36f0255e, RZ ;  /* 0xc90fdaa202097824 */ /* 0x040fe400078e02ff */
[----:B------:R-:W-:-:S04]  /*0d10*/  IMAD.WIDE.U32 R6, P2, R2, 0x2168c235, R6 ;  /* 0x2168c23502067825 */ /* 0x000fc80007840006 */
[----:B------:R-:W-:Y:S01]  /*0d20*/  IMAD.X R2, RZ, RZ, R3, P2 ;  /* 0x000000ffff027224 */ /* 0x000fe200010e0603 */
[----:B------:R-:W-:Y:S02]  /*0d30*/  IADD3 R3, P2, PT, R9, R7, RZ ;  /* 0x0000000709037210 */ /* 0x000fe40007f5e0ff */
[----:B------:R-:W-:Y:S02]  /*0d40*/  IADD3.X RZ, P1, PT, R6, R6, RZ, P1, !PT ;  /* 0x0000000606ff7210 */ /* 0x000fe40000f3e4ff */
[C---:B------:R-:W-:Y:S01]  /*0d50*/  ISETP.GT.U32.AND P3, PT, R3.reuse, RZ, PT ;  /* 0x000000ff0300720c */ /* 0x040fe20003f64070 */
[----:B------:R-:W-:Y:S01]  /*0d60*/  IMAD.X R2, RZ, RZ, R2, P2 ;  /* 0x000000ffff027224 */ /* 0x000fe200010e0602 */
[----:B------:R-:W-:-:S04]  /*0d70*/  IADD3.X R6, P2, PT, R3, R3, RZ, P1, !PT ;  /* 0x0000000303067210 */ /* 0x000fc80000f5e4ff */
[C---:B------:R-:W-:Y:S01]  /*0d80*/  ISETP.GT.AND.EX P1, PT, R2.reuse, RZ, PT, P3 ;  /* 0x000000ff0200720c */ /* 0x040fe20003f24330 */
[----:B------:R-:W-:-:S03]  /*0d90*/  IMAD.X R7, R2, 0x1, R2, P2 ;  /* 0x0000000102077824 */ /* 0x000fc600010e0602 */
[----:B------:R-:W-:Y:S02]  /*0da0*/  SEL R6, R6, R3, P1 ;  /* 0x0000000306067207 */ /* 0x000fe40000800000 */
[----:B------:R-:W-:Y:S02]  /*0db0*/  SEL R3, R7, R2, P1 ;  /* 0x0000000207037207 */ /* 0x000fe40000800000 */
[----:B------:R-:W-:Y:S02]  /*0dc0*/  IADD3 R2, P2, PT, R6, 0x1, RZ ;  /* 0x0000000106027810 */ /* 0x000fe40007f5e0ff */
[----:B------:R-:W-:Y:S02]  /*0dd0*/  SEL R7, RZ, 0xffffffff, !P1 ;  /* 0xffffffffff077807 */ /* 0x000fe40004800000 */
[----:B------:R-:W-:Y:S01]  /*0de0*/  LOP3.LUT P1, R17, R17, 0x80000000, RZ, 0xc0, !PT ;  /* 0x8000000011117812 */ /* 0x000fe2000782c0ff */
[----:B------:R-:W-:Y:S02]  /*0df0*/  IMAD.X R3, RZ, RZ, R3, P2 ;  /* 0x000000ffff037224 */ /* 0x000fe400010e0603 */
[----:B------:R-:W-:Y:S01]  /*0e00*/  IMAD.IADD R0, R7, 0x1, -R0 ;  /* 0x0000000107007824 */ /* 0x000fe200078e0a00 */
[----:B------:R-:W-:-:S02]  /*0e10*/  @!P0 LOP3.LUT R17, R17, 0x80000000, RZ, 0x3c, !PT ;  /* 0x8000000011118812 */ /* 0x000fc400078e3cff */
[----:B------:R-:W-:Y:S01]  /*0e20*/  SHF.R.U64 R2, R2, 0xa, R3 ;  /* 0x0000000a02027819 */ /* 0x000fe20000001203 */
[----:B------:R-:W-:-:S03]  /*0e30*/  IMAD.SHL.U32 R0, R0, 0x100000, RZ ;  /* 0x0010000000007824 */ /* 0x000fc600078e00ff */
[----:B------:R-:W-:-:S03]  /*0e40*/  IADD3 R2, P2, PT, R2, 0x1, RZ ;  /* 0x0000000102027810 */ /* 0x000fc60007f5e0ff */
[----:B------:R-:W-:Y:S01]  /*0e50*/  @P1 IMAD.MOV R4, RZ, RZ, -R4 ;  /* 0x000000ffff041224 */ /* 0x000fe200078e0a04 */
[----:B------:R-:W-:-:S04]  /*0e60*/  LEA.HI.X R3, R3, RZ, RZ, 0x16, P2 ;  /* 0x000000ff03037211 */ /* 0x000fc800010fb4ff */
[--C-:B------:R-:W-:Y:S02]  /*0e70*/  SHF.R.U64 R2, R2, 0x1, R3.reuse ;  /* 0x0000000102027819 */ /* 0x100fe40000001203 */
[----:B------:R-:W-:Y:S02]  /*0e80*/  SHF.R.U32.HI R3, RZ, 0x1, R3 ;  /* 0x00000001ff037819 */ /* 0x000fe40000011603 */
[----:B------:R-:W-:-:S04]  /*0e90*/  IADD3 R11, P2, P3, RZ, RZ, R2 ;  /* 0x000000ffff0b7210 */ /* 0x000fc80007b5e002 */
[----:B------:R-:W-:-:S04]  /*0ea0*/  IADD3.X R0, PT, PT, R0, 0x3fe00000, R3, P2, P3 ;  /* 0x3fe0000000007810 */ /* 0x000fc800017e6403 */
[----:B------:R-:W-:-:S07]  /*0eb0*/  LOP3.LUT R14, R0, R17, RZ, 0xfc, !PT ;  /* 0x00000011000e7212 */ /* 0x000fce00078efcff */
.L_x_2:
[----:B------:R-:W-:Y:S02]  /*0ec0*/  IMAD.MOV.U32 R13, RZ, RZ, 0x0 ;  /* 0x00000000ff0d7424 */ /* 0x000fe400078e00ff */
[----:B------:R-:W-:Y:S02]  /*0ed0*/  IMAD.MOV.U32 R0, RZ, RZ, R4 ;  /* 0x000000ffff007224 */ /* 0x000fe400078e0004 */
[----:B------:R-:W-:Y:S02]  /*0ee0*/  IMAD.MOV.U32 R2, RZ, RZ, R11 ;  /* 0x000000ffff027224 */ /* 0x000fe400078e000b */
[----:B------:R-:W-:Y:S01]  /*0ef0*/  IMAD.MOV.U32 R3, RZ, RZ, R14 ;  /* 0x000000ffff037224 */ /* 0x000fe200078e000e */
[----:B------:R-:W-:Y:S06]  /*0f00*/  RET.REL.NODEC R12 `(_Z4sinePdS_Pi) ;  /* 0xfffffff00c3c7950 */ /* 0x000fec0003c3ffff */
.L_x_9:
[----:B------:R-:W-:-:S00]  /*0f10*/  BRA `(.L_x_9) ;  /* 0xfffffffc00fc7947 */ /* 0x000fc0000383ffff */
[----:B------:R-:W-:-:S00]  /*0f20*/  NOP ;  /* 0x0000000000007918 */ /* 0x000fc00000000000 */
        /* <DEDUP_REMOVED lines=13> */
.L_x_10:


//--------------------- .nv.global.init           --------------------------
	.section	.nv.global.init,"aw",@progbits
	.align	16
.nv.global.init:
	.type		__cudart_sin_cos_coeffs,@object
	.size		__cudart_sin_cos_coeffs,(__cudart_i2opi_d - __cudart_sin_cos_coeffs)
__cudart_sin_cos_coeffs:
        /*0000*/ 	.byte	0x46, 0xd2, 0xb0, 0x2c, 0xf1, 0xe5, 0x5a, 0xbe, 0x92, 0xe3, 0xac, 0x69, 0xe3, 0x1d, 0xc7, 0x3e
        /*0010*/ 	.byte	0xa1, 0x62, 0xdb, 0x19, 0xa0, 0x01, 0x2a, 0xbf, 0x18, 0x08, 0x11, 0x11, 0x11, 0x11, 0x81, 0x3f
        /*0020*/ 	.byte	0x54, 0x55, 0x55, 0x55, 0x55, 0x55, 0xc5, 0xbf, 0x00, 0x00, 0x00, 0x00, 0x00, 0x00, 0x00, 0x00
        /*0030*/ 	.byte	0x00, 0x00, 0x00, 0x00, 0x00, 0x00, 0x00, 0x00, 0x64, 0x81, 0xfd, 0x20, 0x83, 0xff, 0xa8, 0xbd
        /*0040*/ 	.byte	0x28, 0x85, 0xef, 0xc1, 0xa7, 0xee, 0x21, 0x3e, 0xd9, 0xe6, 0x06, 0x8e, 0x4f, 0x7e, 0x92, 0xbe
        /*0050*/ 	.byte	0xe9, 0xbc, 0xdd, 0x19, 0xa0, 0x01, 0xfa, 0x3e, 0x47, 0x5d, 0xc1, 0x16, 0x6c, 0xc1, 0x56, 0xbf
        /*0060*/ 	.byte	0x51, 0x55, 0x55, 0x55, 0x55, 0x55, 0xa5, 0x3f, 0x00, 0x00, 0x00, 0x00, 0x00, 0x00, 0xe0, 0xbf
        /*0070*/ 	.byte	0x00, 0x00, 0x00, 0x00, 0x00, 0x00, 0xf0, 0x3f, 0x00, 0x00, 0x00, 0x00, 0x00, 0x00, 0x00, 0x00
	.type		__cudart_i2opi_d,@object
	.size		__cudart_i2opi_d,(.L_0 - __cudart_i2opi_d)
__cudart_i2opi_d:
        /* <DEDUP_REMOVED lines=9> */
.L_0:


//--------------------- .nv.shared.reserved.0     --------------------------
	.section	.nv.shared.reserved.0,"aw",@nobits
	.weak		__nv_reservedSMEM_offset_0_alias
	.size		__nv_reservedSMEM_offset_0_alias, 0, 64
	.other		__nv_reservedSMEM_offset_0_alias,@"STO_CUDA_RESERVED_SHARED STV_DEFAULT"
__nv_reservedSMEM_offset_0_alias:
	.zero		0
	.zero		64


//--------------------- .nv.constant0._Z4sinePdS_Pi --------------------------
	.section	.nv.constant0._Z4sinePdS_Pi,"a",@progbits
	.sectionflags	@""
	.align	4
.nv.constant0._Z4sinePdS_Pi:
	.zero		920


//--------------------- SYMBOLS --------------------------

	.type		.nv.reservedSmem.offset0,@object
	.size		.nv.reservedSmem.offset0,0x4
